//
// Generated by NVIDIA NVVM Compiler
//
// Compiler Build ID: CL-36424714
// Cuda compilation tools, release 13.0, V13.0.88
// Based on NVVM 20.0.0
//

.version 9.0
.target sm_100
.address_size 64

	// .globl	euclidean_kernel_same
// _ZZ21euclidean_kernel_sameE4temp has been demoted

.visible .entry euclidean_kernel_same(
	.param .u64 .ptr .align 1 euclidean_kernel_same_param_0,
	.param .u64 euclidean_kernel_same_param_1,
	.param .u64 euclidean_kernel_same_param_2,
	.param .u64 .ptr .align 1 euclidean_kernel_same_param_3,
	.param .u64 euclidean_kernel_same_param_4,
	.param .u64 euclidean_kernel_same_param_5,
	.param .u64 euclidean_kernel_same_param_6,
	.param .u64 .ptr .align 1 euclidean_kernel_same_param_7,
	.param .u64 euclidean_kernel_same_param_8,
	.param .f32 euclidean_kernel_same_param_9
)
{
	.reg .pred 	%p<21>;
	.reg .b32 	%r<17>;
	.reg .b32 	%f<87>;
	.reg .b64 	%rd<91>;
	// demoted variable
	.shared .align 4 .b8 _ZZ21euclidean_kernel_sameE4temp[128];
	ld.param.u64 	%rd34, [euclidean_kernel_same_param_0];
	ld.param.u64 	%rd35, [euclidean_kernel_same_param_2];
	ld.param.u64 	%rd32, [euclidean_kernel_same_param_6];
	ld.param.u64 	%rd36, [euclidean_kernel_same_param_7];
	ld.param.u64 	%rd33, [euclidean_kernel_same_param_8];
	cvta.to.global.u64 	%rd1, %rd34;
	cvta.to.global.u64 	%rd2, %rd36;
	mov.u32 	%r4, %ctaid.x;
	cvt.u64.u32 	%rd3, %r4;
	mov.u32 	%r6, %ctaid.y;
	cvt.u64.u32 	%rd4, %r6;
	setp.ne.s32 	%p1, %r4, %r6;
	setp.le.u64 	%p2, %rd35, %rd3;
	mov.u32 	%r1, %tid.x;
	setp.ne.s32 	%p3, %r1, 0;
	or.pred  	%p4, %p1, %p3;
	mad.lo.s64 	%rd37, %rd33, %rd4, %rd3;
	shl.b64 	%rd38, %rd37, 2;
	add.s64 	%rd5, %rd2, %rd38;
	or.pred  	%p5, %p4, %p2;
	@%p5 bra 	$L__BB0_2;
	mov.b32 	%r7, 0;
	st.global.u32 	[%rd5], %r7;
$L__BB0_2:
	cvt.u32.u64 	%r8, %rd4;
	cvt.u32.u64 	%r9, %rd3;
	setp.le.u64 	%p6, %rd35, %rd4;
	setp.ge.u32 	%p7, %r9, %r8;
	or.pred  	%p8, %p6, %p7;
	@%p8 bra 	$L__BB0_23;
	shl.b32 	%r10, %r1, 2;
	mov.u32 	%r11, _ZZ21euclidean_kernel_sameE4temp;
	add.s32 	%r2, %r11, %r10;
	mov.b32 	%r12, 0;
	st.shared.u32 	[%r2], %r12;
	cvt.u64.u32 	%rd6, %r1;
	setp.le.u64 	%p9, %rd32, %rd6;
	@%p9 bra 	$L__BB0_16;
	ld.param.u64 	%rd77, [euclidean_kernel_same_param_1];
	mul.lo.s64 	%rd7, %rd77, %rd4;
	not.b64 	%rd41, %rd6;
	add.s64 	%rd8, %rd32, %rd41;
	shr.u64 	%rd42, %rd8, 5;
	add.s64 	%rd9, %rd42, 1;
	setp.lt.u64 	%p10, %rd8, 224;
	mov.f32 	%f86, 0f00000000;
	mov.u64 	%rd87, %rd6;
	@%p10 bra 	$L__BB0_7;
	ld.param.u64 	%rd78, [euclidean_kernel_same_param_1];
	and.b64  	%rd85, %rd9, 1152921504606846968;
	mad.lo.s64 	%rd43, %rd78, %rd3, %rd6;
	shl.b64 	%rd44, %rd43, 2;
	add.s64 	%rd45, %rd44, %rd1;
	add.s64 	%rd84, %rd45, 512;
	add.s64 	%rd46, %rd7, %rd6;
	shl.b64 	%rd47, %rd46, 2;
	add.s64 	%rd48, %rd47, %rd1;
	add.s64 	%rd83, %rd48, 512;
	mov.f32 	%f86, 0f00000000;
	mov.u64 	%rd87, %rd6;
$L__BB0_6:
	.pragma "nounroll";
	ld.global.f32 	%f16, [%rd84+-512];
	ld.global.f32 	%f17, [%rd83+-512];
	sub.f32 	%f18, %f16, %f17;
	fma.rn.f32 	%f19, %f18, %f18, %f86;
	ld.global.f32 	%f20, [%rd84+-384];
	ld.global.f32 	%f21, [%rd83+-384];
	sub.f32 	%f22, %f20, %f21;
	fma.rn.f32 	%f23, %f22, %f22, %f19;
	ld.global.f32 	%f24, [%rd84+-256];
	ld.global.f32 	%f25, [%rd83+-256];
	sub.f32 	%f26, %f24, %f25;
	fma.rn.f32 	%f27, %f26, %f26, %f23;
	ld.global.f32 	%f28, [%rd84+-128];
	ld.global.f32 	%f29, [%rd83+-128];
	sub.f32 	%f30, %f28, %f29;
	fma.rn.f32 	%f31, %f30, %f30, %f27;
	ld.global.f32 	%f32, [%rd84];
	ld.global.f32 	%f33, [%rd83];
	sub.f32 	%f34, %f32, %f33;
	fma.rn.f32 	%f35, %f34, %f34, %f31;
	ld.global.f32 	%f36, [%rd84+128];
	ld.global.f32 	%f37, [%rd83+128];
	sub.f32 	%f38, %f36, %f37;
	fma.rn.f32 	%f39, %f38, %f38, %f35;
	ld.global.f32 	%f40, [%rd84+256];
	ld.global.f32 	%f41, [%rd83+256];
	sub.f32 	%f42, %f40, %f41;
	fma.rn.f32 	%f43, %f42, %f42, %f39;
	ld.global.f32 	%f44, [%rd84+384];
	ld.global.f32 	%f45, [%rd83+384];
	sub.f32 	%f46, %f44, %f45;
	fma.rn.f32 	%f86, %f46, %f46, %f43;
	add.s64 	%rd87, %rd87, 256;
	add.s64 	%rd85, %rd85, -8;
	add.s64 	%rd84, %rd84, 1024;
	add.s64 	%rd83, %rd83, 1024;
	setp.ne.s64 	%p11, %rd85, 0;
	@%p11 bra 	$L__BB0_6;
$L__BB0_7:
	and.b64  	%rd49, %rd9, 7;
	setp.eq.s64 	%p12, %rd49, 0;
	@%p12 bra 	$L__BB0_15;
	setp.lt.u64 	%p13, %rd49, 4;
	@%p13 bra 	$L__BB0_10;
	ld.param.u64 	%rd79, [euclidean_kernel_same_param_1];
	mad.lo.s64 	%rd51, %rd79, %rd3, %rd87;
	shl.b64 	%rd52, %rd51, 2;
	add.s64 	%rd53, %rd1, %rd52;
	ld.global.f32 	%f48, [%rd53];
	mad.lo.s64 	%rd54, %rd79, %rd4, %rd87;
	shl.b64 	%rd55, %rd54, 2;
	add.s64 	%rd56, %rd1, %rd55;
	ld.global.f32 	%f49, [%rd56];
	sub.f32 	%f50, %f48, %f49;
	fma.rn.f32 	%f51, %f50, %f50, %f86;
	ld.global.f32 	%f52, [%rd53+128];
	ld.global.f32 	%f53, [%rd56+128];
	sub.f32 	%f54, %f52, %f53;
	fma.rn.f32 	%f55, %f54, %f54, %f51;
	ld.global.f32 	%f56, [%rd53+256];
	ld.global.f32 	%f57, [%rd56+256];
	sub.f32 	%f58, %f56, %f57;
	fma.rn.f32 	%f59, %f58, %f58, %f55;
	ld.global.f32 	%f60, [%rd53+384];
	ld.global.f32 	%f61, [%rd56+384];
	sub.f32 	%f62, %f60, %f61;
	fma.rn.f32 	%f86, %f62, %f62, %f59;
	add.s64 	%rd87, %rd87, 128;
$L__BB0_10:
	ld.param.u64 	%rd80, [euclidean_kernel_same_param_1];
	mul.lo.s64 	%rd24, %rd80, %rd4;
	and.b64  	%rd57, %rd9, 3;
	setp.eq.s64 	%p14, %rd57, 0;
	@%p14 bra 	$L__BB0_15;
	setp.eq.s64 	%p15, %rd57, 1;
	@%p15 bra 	$L__BB0_13;
	ld.param.u64 	%rd81, [euclidean_kernel_same_param_1];
	mad.lo.s64 	%rd58, %rd81, %rd3, %rd87;
	shl.b64 	%rd59, %rd58, 2;
	add.s64 	%rd60, %rd1, %rd59;
	ld.global.f32 	%f64, [%rd60];
	add.s64 	%rd61, %rd87, %rd24;
	shl.b64 	%rd62, %rd61, 2;
	add.s64 	%rd63, %rd1, %rd62;
	ld.global.f32 	%f65, [%rd63];
	sub.f32 	%f66, %f64, %f65;
	fma.rn.f32 	%f67, %f66, %f66, %f86;
	ld.global.f32 	%f68, [%rd60+128];
	ld.global.f32 	%f69, [%rd63+128];
	sub.f32 	%f70, %f68, %f69;
	fma.rn.f32 	%f86, %f70, %f70, %f67;
	add.s64 	%rd87, %rd87, 64;
$L__BB0_13:
	and.b64  	%rd64, %rd8, 32;
	setp.ne.s64 	%p16, %rd64, 0;
	@%p16 bra 	$L__BB0_15;
	ld.param.u64 	%rd82, [euclidean_kernel_same_param_1];
	mad.lo.s64 	%rd65, %rd82, %rd3, %rd87;
	shl.b64 	%rd66, %rd65, 2;
	add.s64 	%rd67, %rd1, %rd66;
	ld.global.f32 	%f71, [%rd67];
	add.s64 	%rd68, %rd87, %rd24;
	shl.b64 	%rd69, %rd68, 2;
	add.s64 	%rd70, %rd1, %rd69;
	ld.global.f32 	%f72, [%rd70];
	sub.f32 	%f73, %f71, %f72;
	fma.rn.f32 	%f86, %f73, %f73, %f86;
$L__BB0_15:
	st.shared.f32 	[%r2], %f86;
$L__BB0_16:
	bar.sync 	0;
	mov.u32 	%r3, %ntid.x;
	setp.lt.u32 	%p17, %r3, 2;
	@%p17 bra 	$L__BB0_21;
	shr.u32 	%r13, %r3, 1;
	cvt.u64.u32 	%rd90, %r13;
$L__BB0_18:
	setp.le.u64 	%p18, %rd90, %rd6;
	@%p18 bra 	$L__BB0_20;
	cvt.u32.u64 	%r14, %rd90;
	shl.b32 	%r15, %r14, 2;
	add.s32 	%r16, %r2, %r15;
	ld.shared.f32 	%f74, [%r16];
	ld.shared.f32 	%f75, [%r2];
	add.f32 	%f76, %f74, %f75;
	st.shared.f32 	[%r2], %f76;
$L__BB0_20:
	bar.sync 	0;
	shr.u64 	%rd29, %rd90, 1;
	setp.gt.u64 	%p19, %rd90, 1;
	mov.u64 	%rd90, %rd29;
	@%p19 bra 	$L__BB0_18;
$L__BB0_21:
	setp.ne.s32 	%p20, %r1, 0;
	@%p20 bra 	$L__BB0_23;
	ld.shared.f32 	%f77, [_ZZ21euclidean_kernel_sameE4temp];
	sqrt.rn.f32 	%f78, %f77;
	st.global.f32 	[%rd5], %f78;
	mad.lo.s64 	%rd74, %rd33, %rd3, %rd4;
	shl.b64 	%rd75, %rd74, 2;
	add.s64 	%rd76, %rd2, %rd75;
	st.global.f32 	[%rd76], %f78;
$L__BB0_23:
	ret;

}


// ===== COMPILED SASS (sm_100) =====

	.target	sm_100

	.elftype	@"ET_EXEC"


//--------------------- .note.nv.tkinfo           --------------------------
	.section	.note.nv.tkinfo,"",@"SHT_NOTE"
	.sectionflags	@"SHF_NOTE_NV_TKINFO"
	.tkinfo
        /*0018*/ 	.word	0x00000002
        /*0030*/ 	.string	""
        /*0030*/ 	.string	"ptxas"
        /*0030*/ 	.string	"Cuda compilation tools, release 13.0, V13.0.88"
        /*0030*/ 	.string	"Build cuda_13.0.r13.0/compiler.36424714_0"
        /*0030*/ 	.string	"-arch sm_100 -m 64 "



//--------------------- .note.nv.cuinfo           --------------------------
	.section	.note.nv.cuinfo,"",@"SHT_NOTE"
	.sectionflags	@"SHF_NOTE_NV_CUINFO"
        /*0018*/ 	.short	0x0002
        /*001a*/ 	.short	0x0064
        /*001c*/ 	.short	0x0082
	.zero		2


//--------------------- .nv.info                  --------------------------
	.section	.nv.info,"",@"SHT_CUDA_INFO"
	.align	4


	//----- nvinfo : EIATTR_REGCOUNT
	.align		4
        /*0000*/ 	.byte	0x04, 0x2f
        /*0002*/ 	.short	(.L_1 - .L_0)
	.align		4
.L_0:
        /*0004*/ 	.word	index@(euclidean_kernel_same)
        /*0008*/ 	.word	0x00000020


	//----- nvinfo : EIATTR_FRAME_SIZE
	.align		4
.L_1:
        /*000c*/ 	.byte	0x04, 0x11
        /*000e*/ 	.short	(.L_3 - .L_2)
	.align		4
.L_2:
        /*0010*/ 	.word	index@($__internal_0_$__cuda_sm20_sqrt_rn_f32_slowpath)
        /*0014*/ 	.word	0x00000000


	//----- nvinfo : EIATTR_FRAME_SIZE
	.align		4
.L_3:
        /*0018*/ 	.byte	0x04, 0x11
        /*001a*/ 	.short	(.L_5 - .L_4)
	.align		4
.L_4:
        /*001c*/ 	.word	index@(euclidean_kernel_same)
        /*0020*/ 	.word	0x00000000


	//----- nvinfo : EIATTR_MIN_STACK_SIZE
	.align		4
.L_5:
        /*0024*/ 	.byte	0x04, 0x12
        /*0026*/ 	.short	(.L_7 - .L_6)
	.align		4
.L_6:
        /*0028*/ 	.word	index@(euclidean_kernel_same)
        /*002c*/ 	.word	0x00000000
.L_7:


//--------------------- .nv.compat                --------------------------
	.section	.nv.compat,"",@"SHT_CUDA_COMPAT_INFO"
	.align	4
        /*0000*/ 	.byte	0x02, 0x09, 0x00, 0x00, 0x02, 0x02, 0x01, 0x00, 0x02, 0x05, 0x05, 0x00, 0x03, 0x07, 0x01, 0x01
        /*0010*/ 	.byte	0x02, 0x03, 0x00, 0x00, 0x02, 0x06, 0x01, 0x00, 0x04, 0x0b, 0x08, 0x00, 0x01, 0x00, 0x00, 0x00
        /*0020*/ 	.byte	0x00, 0x00, 0x00, 0x00


//--------------------- .nv.info.euclidean_kernel_same --------------------------
	.section	.nv.info.euclidean_kernel_same,"",@"SHT_CUDA_INFO"
	.sectionflags	@""
	.align	4


	//----- nvinfo : EIATTR_CUDA_API_VERSION
	.align		4
        /*0000*/ 	.byte	0x04, 0x37
        /*0002*/ 	.short	(.L_9 - .L_8)
.L_8:
        /*0004*/ 	.word	0x00000082


	//----- nvinfo : EIATTR_KPARAM_INFO
	.align		4
.L_9:
        /*0008*/ 	.byte	0x04, 0x17
        /*000a*/ 	.short	(.L_11 - .L_10)
.L_10:
        /*000c*/ 	.word	0x00000000
        /*0010*/ 	.short	0x0009
        /*0012*/ 	.short	0x0048
        /*0014*/ 	.byte	0x00, 0xf0, 0x11, 0x00


	//----- nvinfo : EIATTR_KPARAM_INFO
	.align		4
.L_11:
        /*0018*/ 	.byte	0x04, 0x17
        /*001a*/ 	.short	(.L_13 - .L_12)
.L_12:
        /*001c*/ 	.word	0x00000000
        /*0020*/ 	.short	0x0008
        /*0022*/ 	.short	0x0040
        /*0024*/ 	.byte	0x00, 0xf0, 0x21, 0x00


	//----- nvinfo : EIATTR_KPARAM_INFO
	.align		4
.L_13:
        /*0028*/ 	.byte	0x04, 0x17
        /*002a*/ 	.short	(.L_15 - .L_14)
.L_14:
        /*002c*/ 	.word	0x00000000
        /*0030*/ 	.short	0x0007
        /*0032*/ 	.short	0x0038
        /*0034*/ 	.byte	0x00, 0xf5, 0x21, 0x00


	//----- nvinfo : EIATTR_KPARAM_INFO
	.align		4
.L_15:
        /*0038*/ 	.byte	0x04, 0x17
        /*003a*/ 	.short	(.L_17 - .L_16)
.L_16:
        /*003c*/ 	.word	0x00000000
        /*0040*/ 	.short	0x0006
        /*0042*/ 	.short	0x0030
        /*0044*/ 	.byte	0x00, 0xf0, 0x21, 0x00


	//----- nvinfo : EIATTR_KPARAM_INFO
	.align		4
.L_17:
        /*0048*/ 	.byte	0x04, 0x17
        /*004a*/ 	.short	(.L_19 - .L_18)
.L_18:
        /*004c*/ 	.word	0x00000000
        /*0050*/ 	.short	0x0005
        /*0052*/ 	.short	0x0028
        /*0054*/ 	.byte	0x00, 0xf0, 0x21, 0x00


	//----- nvinfo : EIATTR_KPARAM_INFO
	.align		4
.L_19:
        /*0058*/ 	.byte	0x04, 0x17
        /*005a*/ 	.short	(.L_21 - .L_20)
.L_20:
        /*005c*/ 	.word	0x00000000
        /*0060*/ 	.short	0x0004
        /*0062*/ 	.short	0x0020
        /*0064*/ 	.byte	0x00, 0xf0, 0x21, 0x00


	//----- nvinfo : EIATTR_KPARAM_INFO
	.align		4
.L_21:
        /*0068*/ 	.byte	0x04, 0x17
        /*006a*/ 	.short	(.L_23 - .L_22)
.L_22:
        /*006c*/ 	.word	0x00000000
        /*0070*/ 	.short	0x0003
        /*0072*/ 	.short	0x0018
        /*0074*/ 	.byte	0x00, 0xf5, 0x21, 0x00


	//----- nvinfo : EIATTR_KPARAM_INFO
	.align		4
.L_23:
        /*0078*/ 	.byte	0x04, 0x17
        /*007a*/ 	.short	(.L_25 - .L_24)
.L_24:
        /*007c*/ 	.word	0x00000000
        /*0080*/ 	.short	0x0002
        /*0082*/ 	.short	0x0010
        /*0084*/ 	.byte	0x00, 0xf0, 0x21, 0x00


	//----- nvinfo : EIATTR_KPARAM_INFO
	.align		4
.L_25:
        /*0088*/ 	.byte	0x04, 0x17
        /*008a*/ 	.short	(.L_27 - .L_26)
.L_26:
        /*008c*/ 	.word	0x00000000
        /*0090*/ 	.short	0x0001
        /*0092*/ 	.short	0x0008
        /*0094*/ 	.byte	0x00, 0xf0, 0x21, 0x00


	//----- nvinfo : EIATTR_KPARAM_INFO
	.align		4
.L_27:
        /*0098*/ 	.byte	0x04, 0x17
        /*009a*/ 	.short	(.L_29 - .L_28)
.L_28:
        /*009c*/ 	.word	0x00000000
        /*00a0*/ 	.short	0x0000
        /*00a2*/ 	.short	0x0000
        /*00a4*/ 	.byte	0x00, 0xf5, 0x21, 0x00


	//----- nvinfo : EIATTR_SPARSE_MMA_MASK
	.align		4
.L_29:
        /*00a8*/ 	.byte	0x03, 0x50
        /*00aa*/ 	.short	0x0000


	//----- nvinfo : EIATTR_MAXREG_COUNT
	.align		4
        /*00ac*/ 	.byte	0x03, 0x1b
        /*00ae*/ 	.short	0x00ff


	//----- nvinfo : EIATTR_NUM_BARRIERS
	.align		4
        /*00b0*/ 	.byte	0x02, 0x4c
        /*00b2*/ 	.byte	0x01
	.zero		1


	//----- nvinfo : EIATTR_MERCURY_ISA_VERSION
	.align		4
        /*00b4*/ 	.byte	0x03, 0x5f
        /*00b6*/ 	.short	0x0101


	//----- nvinfo : EIATTR_VRC_CTA_INIT_COUNT
	.align		4
        /*00b8*/ 	.byte	0x02, 0x4a
	.zero		1
	.zero		1


	//----- nvinfo : EIATTR_EXIT_INSTR_OFFSETS
	.align		4
        /*00bc*/ 	.byte	0x04, 0x1c
        /*00be*/ 	.short	(.L_31 - .L_30)


	//   ....[0]....
.L_30:
        /*00c0*/ 	.word	0x00000150


	//   ....[1]....
        /*00c4*/ 	.word	0x00000dd0


	//   ....[2]....
        /*00c8*/ 	.word	0x00000f60


	//----- nvinfo : EIATTR_CRS_STACK_SIZE
	.align		4
.L_31:
        /*00cc*/ 	.byte	0x04, 0x1e
        /*00ce*/ 	.short	(.L_33 - .L_32)
.L_32:
        /*00d0*/ 	.word	0x00000000


	//----- nvinfo : EIATTR_CBANK_PARAM_SIZE
	.align		4
.L_33:
        /*00d4*/ 	.byte	0x03, 0x19
        /*00d6*/ 	.short	0x004c


	//----- nvinfo : EIATTR_PARAM_CBANK
	.align		4
        /*00d8*/ 	.byte	0x04, 0x0a
        /*00da*/ 	.short	(.L_35 - .L_34)
	.align		4
.L_34:
        /*00dc*/ 	.word	index@(.nv.constant0.euclidean_kernel_same)
        /*00e0*/ 	.short	0x0380
        /*00e2*/ 	.short	0x004c


	//----- nvinfo : EIATTR_SW_WAR
	.align		4
.L_35:
        /*00e4*/ 	.byte	0x04, 0x36
        /*00e6*/ 	.short	(.L_37 - .L_36)
.L_36:
        /*00e8*/ 	.word	0x00000008
.L_37:


//--------------------- .nv.callgraph             --------------------------
	.section	.nv.callgraph,"",@"SHT_CUDA_CALLGRAPH"
	.align	4
	.sectionentsize	8
	.align		4
        /*0000*/ 	.word	0x00000000
	.align		4
        /*0004*/ 	.word	0xffffffff
	.align		4
        /*0008*/ 	.word	0x00000000
	.align		4
        /*000c*/ 	.word	0xfffffffe
	.align		4
        /*0010*/ 	.word	0x00000000
	.align		4
        /*0014*/ 	.word	0xfffffffd
	.align		4
        /*0018*/ 	.word	0x00000000
	.align		4
        /*001c*/ 	.word	0xfffffffc


//--------------------- .text.euclidean_kernel_same --------------------------
	.section	.text.euclidean_kernel_same,"ax",@progbits
	.align	128
        .global         euclidean_kernel_same
        .type           euclidean_kernel_same,@function
        .size           euclidean_kernel_same,(.L_x_17 - euclidean_kernel_same)
        .other          euclidean_kernel_same,@"STO_CUDA_ENTRY STV_DEFAULT"
euclidean_kernel_same:
.text.euclidean_kernel_same:
[----:B------:R-:W-:Y:S01]  /*0000*/  LDC R1, c[0x0][0x37c] ;  /* 0x0000df00ff017b82 */ /* 0x000fe20000000800 */
[----:B------:R-:W0:Y:S07]  /*0010*/  S2R R6, SR_TID.X ;  /* 0x0000000000067919 */ /* 0x000e2e0000002100 */
[----:B------:R-:W1:Y:S01]  /*0020*/  S2UR UR4, SR_CTAID.X ;  /* 0x00000000000479c3 */ /* 0x000e620000002500 */
[----:B------:R-:W2:Y:S01]  /*0030*/  LDCU.64 UR8, c[0x0][0x358] ;  /* 0x00006b00ff0877ac */ /* 0x000ea20008000a00 */
[----:B------:R-:W3:Y:S01]  /*0040*/  S2R R2, SR_CTAID.Y ;  /* 0x0000000000027919 */ /* 0x000ee20000002600 */
[----:B------:R-:W-:-:S05]  /*0050*/  UMOV UR5, URZ ;  /* 0x000000ff00057c82 */ /* 0x000fca0008000000 */
[----:B------:R-:W1:Y:S08]  /*0060*/  LDC.64 R12, c[0x0][0x390] ;  /* 0x0000e400ff0c7b82 */ /* 0x000e700000000a00 */
[----:B------:R-:W4:Y:S08]  /*0070*/  LDC.64 R4, c[0x0][0x3c0] ;  /* 0x0000f000ff047b82 */ /* 0x000f300000000a00 */
[----:B------:R-:W5:Y:S01]  /*0080*/  LDC.64 R10, c[0x0][0x3b8] ;  /* 0x0000ee00ff0a7b82 */ /* 0x000f620000000a00 */
[----:B0-----:R-:W-:-:S02]  /*0090*/  ISETP.NE.AND P0, PT, R6, RZ, PT ;  /* 0x000000ff0600720c */ /* 0x001fc40003f05270 */
[----:B-1----:R-:W-:Y:S02]  /*00a0*/  ISETP.LE.U32.AND P2, PT, R12, UR4, PT ;  /* 0x000000040c007c0c */ /* 0x002fe4000bf43070 */
[C---:B---3--:R-:W-:Y:S02]  /*00b0*/  ISETP.NE.OR P1, PT, R2.reuse, UR4, P0 ;  /* 0x0000000402007c0c */ /* 0x048fe40008725670 */
[C---:B------:R-:W-:Y:S02]  /*00c0*/  ISETP.GE.U32.AND P0, PT, R2.reuse, R12, PT ;  /* 0x0000000c0200720c */ /* 0x040fe40003f06070 */
[----:B------:R-:W-:Y:S01]  /*00d0*/  ISETP.GE.U32.OR.EX P1, PT, RZ, R13, P1, P2 ;  /* 0x0000000dff00720c */ /* 0x000fe20000f26520 */
[C---:B----4-:R-:W-:Y:S01]  /*00e0*/  IMAD.WIDE.U32 R8, R2.reuse, R4, UR4 ;  /* 0x0000000402087e25 */ /* 0x050fe2000f8e0004 */
[----:B------:R-:W-:-:S03]  /*00f0*/  ISETP.LE.U32.AND P2, PT, R2, UR4, PT ;  /* 0x0000000402007c0c */ /* 0x000fc6000bf43070 */
[----:B------:R-:W-:Y:S01]  /*0100*/  IMAD R0, R2, R5, R9 ;  /* 0x0000000502007224 */ /* 0x000fe200078e0209 */
[----:B------:R-:W-:Y:S02]  /*0110*/  ISETP.GE.U32.OR.EX P0, PT, RZ, R13, P2, P0 ;  /* 0x0000000dff00720c */ /* 0x000fe40001706500 */
[----:B-----5:R-:W-:-:S04]  /*0120*/  LEA R4, P3, R8, R10, 0x2 ;  /* 0x0000000a08047211 */ /* 0x020fc800078610ff */
[----:B------:R-:W-:-:S05]  /*0130*/  LEA.HI.X R5, R8, R11, R0, 0x2, P3 ;  /* 0x0000000b08057211 */ /* 0x000fca00018f1400 */
[----:B--2---:R0:W-:Y:S02]  /*0140*/  @!P1 STG.E desc[UR8][R4.64], RZ ;  /* 0x000000ff04009986 */ /* 0x0041e4000c101908 */
[----:B------:R-:W-:Y:S05]  /*0150*/  @P0 EXIT ;  /* 0x000000000000094d */ /* 0x000fea0003800000 */
[----:B------:R-:W1:Y:S01]  /*0160*/  S2UR UR7, SR_CgaCtaId ;  /* 0x00000000000779c3 */ /* 0x000e620000008800 */
[----:B------:R-:W-:Y:S01]  /*0170*/  UMOV UR6, 0x400 ;  /* 0x0000040000067882 */ /* 0x000fe20000000000 */
[----:B------:R-:W-:Y:S06]  /*0180*/  BSSY.RECONVERGENT B0, `(.L_x_0) ;  /* 0x00000ae000007945 */ /* 0x000fec0003800200 */
[----:B------:R-:W2:Y:S01]  /*0190*/  LDC.64 R12, c[0x0][0x3b0] ;  /* 0x0000ec00ff0c7b82 */ /* 0x000ea20000000a00 */
[----:B-1----:R-:W-:-:S06]  /*01a0*/  ULEA UR6, UR7, UR6, 0x18 ;  /* 0x0000000607067291 */ /* 0x002fcc000f8ec0ff */
[C---:B------:R-:W-:Y:S02]  /*01b0*/  LEA R0, R6.reuse, UR6, 0x2 ;  /* 0x0000000606007c11 */ /* 0x040fe4000f8e10ff */
[----:B--2---:R-:W-:-:S03]  /*01c0*/  ISETP.GE.U32.AND P0, PT, R6, R12, PT ;  /* 0x0000000c0600720c */ /* 0x004fc60003f06070 */
[----:B------:R1:W-:Y:S01]  /*01d0*/  STS [R0], RZ ;  /* 0x000000ff00007388 */ /* 0x0003e20000000800 */
[----:B------:R-:W-:-:S13]  /*01e0*/  ISETP.GE.U32.AND.EX P0, PT, RZ, R13, PT, P0 ;  /* 0x0000000dff00720c */ /* 0x000fda0003f06100 */
[----:B-1----:R-:W-:Y:S05]  /*01f0*/  @P0 BRA `(.L_x_1) ;  /* 0x0000000800980947 */ /* 0x002fea0003800000 */
[----:B------:R-:W-:Y:S01]  /*0200*/  LOP3.LUT R9, RZ, R6, RZ, 0x33, !PT ;  /* 0x00000006ff097212 */ /* 0x000fe200078e33ff */
[----:B------:R-:W-:Y:S01]  /*0210*/  BSSY.RECONVERGENT B1, `(.L_x_2) ;  /* 0x000004e000017945 */ /* 0x000fe20003800200 */
[----:B------:R-:W-:Y:S02]  /*0220*/  IMAD.MOV.U32 R19, RZ, RZ, RZ ;  /* 0x000000ffff137224 */ /* 0x000fe400078e00ff */
[----:B------:R-:W-:Y:S01]  /*0230*/  IADD3 R12, P0, PT, R9, R12, RZ ;  /* 0x0000000c090c7210 */ /* 0x000fe20007f1e0ff */
[----:B------:R-:W-:-:S03]  /*0240*/  IMAD.MOV.U32 R14, RZ, RZ, R6 ;  /* 0x000000ffff0e7224 */ /* 0x000fc600078e0006 */
[----:B------:R-:W-:Y:S01]  /*0250*/  IADD3.X R9, PT, PT, R13, -0x1, RZ, P0, !PT ;  /* 0xffffffff0d097810 */ /* 0x000fe200007fe4ff */
[----:B------:R-:W-:Y:S01]  /*0260*/  IMAD.MOV.U32 R13, RZ, RZ, RZ ;  /* 0x000000ffff0d7224 */ /* 0x000fe200078e00ff */
[C---:B------:R-:W-:Y:S02]  /*0270*/  ISETP.GE.U32.AND P1, PT, R12.reuse, 0xe0, PT ;  /* 0x000000e00c00780c */ /* 0x040fe40003f26070 */
[----:B------:R-:W-:Y:S02]  /*0280*/  SHF.R.U64 R15, R12, 0x5, R9 ;  /* 0x000000050c0f7819 */ /* 0x000fe40000001209 */
[----:B------:R-:W-:Y:S02]  /*0290*/  ISETP.GE.U32.AND.EX P1, PT, R9, RZ, PT, P1 ;  /* 0x000000ff0900720c */ /* 0x000fe40003f26110 */
[----:B------:R-:W-:-:S04]  /*02a0*/  IADD3 R15, P2, PT, R15, 0x1, RZ ;  /* 0x000000010f0f7810 */ /* 0x000fc80007f5e0ff */
[----:B------:R-:W-:Y:S02]  /*02b0*/  LOP3.LUT R25, R15, 0x7, RZ, 0xc0, !PT ;  /* 0x000000070f197812 */ /* 0x000fe400078ec0ff */
[----:B------:R-:W-:Y:S02]  /*02c0*/  LEA.HI.X R18, R9, RZ, RZ, 0x1b, P2 ;  /* 0x000000ff09127211 */ /* 0x000fe400010fdcff */
[----:B------:R-:W-:-:S04]  /*02d0*/  ISETP.NE.U32.AND P0, PT, R25, RZ, PT ;  /* 0x000000ff1900720c */ /* 0x000fc80003f05070 */
[----:B------:R-:W-:Y:S01]  /*02e0*/  ISETP.NE.AND.EX P0, PT, RZ, RZ, PT, P0 ;  /* 0x000000ffff00720c */ /* 0x000fe20003f05300 */
[----:B------:R-:W-:-:S12]  /*02f0*/  @!P1 BRA `(.L_x_3) ;  /* 0x0000000000fc9947 */ /* 0x000fd80003800000 */
[----:B------:R-:W1:Y:S01]  /*0300*/  LDC.64 R20, c[0x0][0x388] ;  /* 0x0000e200ff147b82 */ /* 0x000e620000000a00 */
[----:B------:R-:W-:Y:S02]  /*0310*/  HFMA2 R7, -RZ, RZ, 0, 0 ;  /* 0x00000000ff077431 */ /* 0x000fe400000001ff */
[----:B------:R-:W-:Y:S02]  /*0320*/  IMAD.MOV.U32 R19, RZ, RZ, RZ ;  /* 0x000000ffff137224 */ /* 0x000fe400078e00ff */
[----:B------:R-:W-:-:S03]  /*0330*/  IMAD.MOV.U32 R14, RZ, RZ, R6 ;  /* 0x000000ffff0e7224 */ /* 0x000fc600078e0006 */
[----:B------:R-:W2:Y:S01]  /*0340*/  LDC.64 R10, c[0x0][0x380] ;  /* 0x0000e000ff0a7b82 */ /* 0x000ea20000000a00 */
[----:B-1----:R-:W-:-:S04]  /*0350*/  IMAD.WIDE.U32 R16, R20, UR4, R6 ;  /* 0x0000000414107c25 */ /* 0x002fc8000f8e0006 */
[----:B------:R-:W-:-:S04]  /*0360*/  IMAD.WIDE.U32 R8, R2, R20, R6 ;  /* 0x0000001402087225 */ /* 0x000fc800078e0006 */
[----:B------:R-:W-:Y:S01]  /*0370*/  IMAD R17, R21, UR4, R17 ;  /* 0x0000000415117c24 */ /* 0x000fe2000f8e0211 */
[-C--:B--2---:R-:W-:Y:S01]  /*0380*/  LEA R13, P1, R16, R10.reuse, 0x2 ;  /* 0x0000000a100d7211 */ /* 0x084fe200078210ff */
[----:B------:R-:W-:Y:S01]  /*0390*/  IMAD R9, R2, R21, R9 ;  /* 0x0000001502097224 */ /* 0x000fe200078e0209 */
[----:B------:R-:W-:Y:S02]  /*03a0*/  LEA R10, P2, R8, R10, 0x2 ;  /* 0x0000000a080a7211 */ /* 0x000fe400078410ff */
[-C--:B------:R-:W-:Y:S02]  /*03b0*/  LEA.HI.X R17, R16, R11.reuse, R17, 0x2, P1 ;  /* 0x0000000b10117211 */ /* 0x080fe400008f1411 */
[----:B------:R-:W-:Y:S02]  /*03c0*/  LEA.HI.X R11, R8, R11, R9, 0x2, P2 ;  /* 0x0000000b080b7211 */ /* 0x000fe400010f1409 */
[----:B------:R-:W-:Y:S02]  /*03d0*/  IADD3 R8, P1, PT, R13, 0x200, RZ ;  /* 0x000002000d087810 */ /* 0x000fe40007f3e0ff */
[----:B------:R-:W-:-:S02]  /*03e0*/  IADD3 R10, P2, PT, R10, 0x200, RZ ;  /* 0x000002000a0a7810 */ /* 0x000fc40007f5e0ff */
[----:B------:R-:W-:Y:S01]  /*03f0*/  LOP3.LUT R16, R18, 0xfffffff, RZ, 0xc0, !PT ;  /* 0x0fffffff12107812 */ /* 0x000fe200078ec0ff */
[----:B------:R-:W-:Y:S01]  /*0400*/  IMAD.X R9, RZ, RZ, R17, P1 ;  /* 0x000000ffff097224 */ /* 0x000fe200008e0611 */
[----:B------:R-:W-:Y:S01]  /*0410*/  LOP3.LUT R18, R15, 0xfffffff8, RZ, 0xc0, !PT ;  /* 0xfffffff80f127812 */ /* 0x000fe200078ec0ff */
[----:B------:R-:W-:Y:S01]  /*0420*/  IMAD.X R11, RZ, RZ, R11, P2 ;  /* 0x000000ffff0b7224 */ /* 0x000fe200010e060b */
[----:B------:R-:W-:-:S07]  /*0430*/  MOV R13, RZ ;  /* 0x000000ff000d7202 */ /* 0x000fce0000000f00 */
.L_x_4:
[----:B------:R-:W2:Y:S04]  /*0440*/  LDG.E R21, desc[UR8][R8.64+-0x200] ;  /* 0xfffe000808157981 */ /* 0x000ea8000c1e1900 */
[----:B------:R-:W2:Y:S04]  /*0450*/  LDG.E R22, desc[UR8][R10.64+-0x200] ;  /* 0xfffe00080a167981 */ /* 0x000ea8000c1e1900 */
[----:B------:R-:W3:Y:S04]  /*0460*/  LDG.E R24, desc[UR8][R8.64+-0x180] ;  /* 0xfffe800808187981 */ /* 0x000ee8000c1e1900 */
[----:B------:R-:W3:Y:S04]  /*0470*/  LDG.E R29, desc[UR8][R10.64+-0x180] ;  /* 0xfffe80080a1d7981 */ /* 0x000ee8000c1e1900 */
[----:B------:R-:W4:Y:S04]  /*0480*/  LDG.E R23, desc[UR8][R8.64+-0x100] ;  /* 0xffff000808177981 */ /* 0x000f28000c1e1900 */
[----:B------:R-:W4:Y:S04]  /*0490*/  LDG.E R26, desc[UR8][R10.64+-0x100] ;  /* 0xffff00080a1a7981 */ /* 0x000f28000c1e1900 */
[----:B------:R-:W5:Y:S04]  /*04a0*/  LDG.E R20, desc[UR8][R8.64+-0x80] ;  /* 0xffff800808147981 */ /* 0x000f68000c1e1900 */
[----:B------:R-:W5:Y:S01]  /*04b0*/  LDG.E R17, desc[UR8][R10.64+-0x80] ;  /* 0xffff80080a117981 */ /* 0x000f62000c1e1900 */
[----:B--2---:R-:W-:-:S03]  /*04c0*/  FADD R22, R21, -R22 ;  /* 0x8000001615167221 */ /* 0x004fc60000000000 */
[----:B------:R-:W2:Y:S01]  /*04d0*/  LDG.E R21, desc[UR8][R10.64+0x80] ;  /* 0x000080080a157981 */ /* 0x000ea2000c1e1900 */
[----:B------:R-:W-:-:S03]  /*04e0*/  FFMA R27, R22, R22, R19 ;  /* 0x00000016161b7223 */ /* 0x000fc60000000013 */
[----:B------:R-:W2:Y:S01]  /*04f0*/  LDG.E R19, desc[UR8][R8.64] ;  /* 0x0000000808137981 */ /* 0x000ea2000c1e1900 */
[----:B---3--:R-:W-:-:S03]  /*0500*/  FADD R22, R24, -R29 ;  /* 0x8000001d18167221 */ /* 0x008fc60000000000 */
[----:B------:R-:W2:Y:S01]  /*0510*/  LDG.E R24, desc[UR8][R10.64] ;  /* 0x000000080a187981 */ /* 0x000ea2000c1e1900 */
[----:B------:R-:W-:-:S03]  /*0520*/  FFMA R27, R22, R22, R27 ;  /* 0x00000016161b7223 */ /* 0x000fc6000000001b */
[----:B------:R-:W3:Y:S01]  /*0530*/  LDG.E R22, desc[UR8][R8.64+0x80] ;  /* 0x0000800808167981 */ /* 0x000ee2000c1e1900 */
[----:B----4-:R-:W-:-:S03]  /*0540*/  FADD R28, R23, -R26 ;  /* 0x8000001a171c7221 */ /* 0x010fc60000000000 */
[----:B------:R-:W4:Y:S01]  /*0550*/  LDG.E R26, desc[UR8][R8.64+0x100] ;  /* 0x00010008081a7981 */ /* 0x000f22000c1e1900 */
[----:B------:R-:W-:-:S03]  /*0560*/  FFMA R27, R28, R28, R27 ;  /* 0x0000001c1c1b7223 */ /* 0x000fc6000000001b */
[----:B------:R-:W4:Y:S01]  /*0570*/  LDG.E R23, desc[UR8][R10.64+0x100] ;  /* 0x000100080a177981 */ /* 0x000f22000c1e1900 */
[----:B-----5:R-:W-:-:S03]  /*0580*/  FADD R28, R20, -R17 ;  /* 0x80000011141c7221 */ /* 0x020fc60000000000 */
[----:B------:R-:W5:Y:S04]  /*0590*/  LDG.E R17, desc[UR8][R8.64+0x180] ;  /* 0x0001800808117981 */ /* 0x000f68000c1e1900 */
[----:B------:R1:W5:Y:S01]  /*05a0*/  LDG.E R20, desc[UR8][R10.64+0x180] ;  /* 0x000180080a147981 */ /* 0x000362000c1e1900 */
[----:B------:R-:W-:-:S04]  /*05b0*/  IADD3 R18, P1, PT, R18, -0x8, RZ ;  /* 0xfffffff812127810 */ /* 0x000fc80007f3e0ff */
[----:B------:R-:W-:Y:S02]  /*05c0*/  IADD3.X R16, PT, PT, R16, -0x1, RZ, P1, !PT ;  /* 0xffffffff10107810 */ /* 0x000fe40000ffe4ff */
[----:B------:R-:W-:Y:S01]  /*05d0*/  ISETP.NE.U32.AND P1, PT, R18, RZ, PT ;  /* 0x000000ff1200720c */ /* 0x000fe20003f25070 */
[----:B------:R-:W-:-:S03]  /*05e0*/  FFMA R27, R28, R28, R27 ;  /* 0x0000001c1c1b7223 */ /* 0x000fc6000000001b */
[----:B------:R-:W-:Y:S02]  /*05f0*/  ISETP.NE.AND.EX P1, PT, R16, RZ, PT, P1 ;  /* 0x000000ff1000720c */ /* 0x000fe40003f25310 */
[----:B------:R-:W-:Y:S02]  /*0600*/  IADD3 R14, P2, PT, R14, 0x100, RZ ;  /* 0x000001000e0e7810 */ /* 0x000fe40007f5e0ff */
[----:B-1----:R-:W-:Y:S02]  /*0610*/  IADD3 R10, P4, PT, R10, 0x400, RZ ;  /* 0x000004000a0a7810 */ /* 0x002fe40007f9e0ff */
[----:B------:R-:W-:Y:S01]  /*0620*/  IADD3 R8, P3, PT, R8, 0x400, RZ ;  /* 0x0000040008087810 */ /* 0x000fe20007f7e0ff */
[----:B------:R-:W-:Y:S02]  /*0630*/  IMAD.X R13, RZ, RZ, R13, P2 ;  /* 0x000000ffff0d7224 */ /* 0x000fe400010e060d */
[----:B------:R-:W-:Y:S01]  /*0640*/  IMAD.X R11, RZ, RZ, R11, P4 ;  /* 0x000000ffff0b7224 */ /* 0x000fe200020e060b */
[----:B------:R-:W-:Y:S01]  /*0650*/  IADD3.X R9, PT, PT, RZ, R9, RZ, P3, !PT ;  /* 0x00000009ff097210 */ /* 0x000fe20001ffe4ff */
[----:B--2---:R-:W-:-:S04]  /*0660*/  FADD R24, R19, -R24 ;  /* 0x8000001813187221 */ /* 0x004fc80000000000 */
[----:B------:R-:W-:Y:S01]  /*0670*/  FFMA R27, R24, R24, R27 ;  /* 0x00000018181b7223 */ /* 0x000fe2000000001b */
[----:B---3--:R-:W-:-:S04]  /*0680*/  FADD R22, R22, -R21 ;  /* 0x8000001516167221 */ /* 0x008fc80000000000 */
[----:B------:R-:W-:Y:S01]  /*0690*/  FFMA R27, R22, R22, R27 ;  /* 0x00000016161b7223 */ /* 0x000fe2000000001b */
[----:B----4-:R-:W-:-:S04]  /*06a0*/  FADD R26, R26, -R23 ;  /* 0x800000171a1a7221 */ /* 0x010fc80000000000 */
[----:B------:R-:W-:Y:S01]  /*06b0*/  FFMA R27, R26, R26, R27 ;  /* 0x0000001a1a1b7223 */ /* 0x000fe2000000001b */
[----:B-----5:R-:W-:-:S04]  /*06c0*/  FADD R20, R17, -R20 ;  /* 0x8000001411147221 */ /* 0x020fc80000000000 */
[----:B------:R-:W-:Y:S01]  /*06d0*/  FFMA R19, R20, R20, R27 ;  /* 0x0000001414137223 */ /* 0x000fe2000000001b */
[----:B------:R-:W-:Y:S06]  /*06e0*/  @P1 BRA `(.L_x_4) ;  /* 0xfffffffc00541947 */ /* 0x000fec000383ffff */
.L_x_3:
[----:B------:R-:W-:Y:S05]  /*06f0*/  BSYNC.RECONVERGENT B1 ;  /* 0x0000000000017941 */ /* 0x000fea0003800200 */
.L_x_2:
[----:B------:R-:W-:Y:S04]  /*0700*/  BSSY.RECONVERGENT B1, `(.L_x_5) ;  /* 0x0000054000017945 */ /* 0x000fe80003800200 */
[----:B------:R-:W-:Y:S05]  /*0710*/  @!P0 BRA `(.L_x_6) ;  /* 0x0000000400488947 */ /* 0x000fea0003800000 */
[----:B------:R-:W-:Y:S01]  /*0720*/  ISETP.GE.U32.AND P0, PT, R25, 0x4, PT ;  /* 0x000000041900780c */ /* 0x000fe20003f06070 */
[----:B------:R-:W-:Y:S01]  /*0730*/  BSSY.RECONVERGENT B2, `(.L_x_7) ;  /* 0x0000024000027945 */ /* 0x000fe20003800200 */
[----:B------:R-:W-:Y:S02]  /*0740*/  LOP3.LUT R15, R15, 0x3, RZ, 0xc0, !PT ;  /* 0x000000030f0f7812 */ /* 0x000fe400078ec0ff */
[----:B------:R-:W-:Y:S02]  /*0750*/  ISETP.GE.U32.AND.EX P0, PT, RZ, RZ, PT, P0 ;  /* 0x000000ffff00720c */ /* 0x000fe40003f06100 */
[----:B------:R-:W-:-:S04]  /*0760*/  ISETP.NE.U32.AND P1, PT, R15, RZ, PT ;  /* 0x000000ff0f00720c */ /* 0x000fc80003f25070 */
[----:B------:R-:W-:-:S07]  /*0770*/  ISETP.NE.AND.EX P1, PT, RZ, RZ, PT, P1 ;  /* 0x000000ffff00720c */ /* 0x000fce0003f25310 */
[----:B------:R-:W-:Y:S06]  /*0780*/  @!P0 BRA `(.L_x_8) ;  /* 0x0000000000788947 */ /* 0x000fec0003800000 */
[----:B------:R-:W1:Y:S01]  /*0790*/  LDC.64 R20, c[0x0][0x388] ;  /* 0x0000e200ff147b82 */ /* 0x000e620000000a00 */
[----:B------:R-:W-:Y:S01]  /*07a0*/  MOV R8, R14 ;  /* 0x0000000e00087202 */ /* 0x000fe20000000f00 */
[----:B------:R-:W-:-:S06]  /*07b0*/  IMAD.MOV.U32 R9, RZ, RZ, R13 ;  /* 0x000000ffff097224 */ /* 0x000fcc00078e000d */
        /* <DEDUP_REMOVED lines=8> */
[----:B------:R-:W-:-:S03]  /*0840*/  LEA.HI.X R11, R8, R11, R9, 0x2, P2 ;  /* 0x0000000b080b7211 */ /* 0x000fc600010f1409 */
        /* <DEDUP_REMOVED lines=8> */
[----:B------:R-:W-:-:S05]  /*08d0*/  IADD3 R14, P0, PT, R14, 0x80, RZ ;  /* 0x000000800e0e7810 */ /* 0x000fca0007f1e0ff */
[----:B------:R-:W-:Y:S02]  /*08e0*/  IMAD.X R13, RZ, RZ, R13, P0 ;  /* 0x000000ffff0d7224 */ /* 0x000fe400000e060d */
[----:B--2---:R-:W-:-:S04]  /*08f0*/  FADD R8, R8, -R9 ;  /* 0x8000000908087221 */ /* 0x004fc80000000000 */
[----:B------:R-:W-:Y:S01]  /*0900*/  FFMA R8, R8, R8, R19 ;  /* 0x0000000808087223 */ /* 0x000fe20000000013 */
[----:B---3--:R-:W-:-:S04]  /*0910*/  FADD R17, R16, -R17 ;  /* 0x8000001110117221 */ /* 0x008fc80000000000 */
[----:B------:R-:W-:Y:S01]  /*0920*/  FFMA R8, R17, R17, R8 ;  /* 0x0000001111087223 */ /* 0x000fe20000000008 */
[----:B----4-:R-:W-:-:S04]  /*0930*/  FADD R23, R18, -R23 ;  /* 0x8000001712177221 */ /* 0x010fc80000000000 */
[----:B------:R-:W-:Y:S01]  /*0940*/  FFMA R8, R23, R23, R8 ;  /* 0x0000001717087223 */ /* 0x000fe20000000008 */
[----:B-----5:R-:W-:-:S04]  /*0950*/  FADD R25, R22, -R25 ;  /* 0x8000001916197221 */ /* 0x020fc80000000000 */
[----:B------:R-:W-:-:S07]  /*0960*/  FFMA R19, R25, R25, R8 ;  /* 0x0000001919137223 */ /* 0x000fce0000000008 */
.L_x_8:
[----:B------:R-:W-:Y:S05]  /*0970*/  BSYNC.RECONVERGENT B2 ;  /* 0x0000000000027941 */ /* 0x000fea0003800200 */
.L_x_7:
[----:B------:R-:W-:Y:S05]  /*0980*/  @!P1 BRA `(.L_x_6) ;  /* 0x0000000000ac9947 */ /* 0x000fea0003800000 */
[----:B------:R-:W-:Y:S01]  /*0990*/  ISETP.NE.U32.AND P0, PT, R15, 0x1, PT ;  /* 0x000000010f00780c */ /* 0x000fe20003f05070 */
[----:B------:R-:W-:Y:S01]  /*09a0*/  BSSY.RECONVERGENT B2, `(.L_x_9) ;  /* 0x0000019000027945 */ /* 0x000fe20003800200 */
[----:B------:R-:W-:Y:S02]  /*09b0*/  LOP3.LUT P1, RZ, R12, 0x20, RZ, 0xc0, !PT ;  /* 0x000000200cff7812 */ /* 0x000fe4000782c0ff */
[----:B------:R-:W-:-:S13]  /*09c0*/  ISETP.NE.AND.EX P0, PT, RZ, RZ, PT, P0 ;  /* 0x000000ffff00720c */ /* 0x000fda0003f05300 */
[----:B------:R-:W-:Y:S05]  /*09d0*/  @!P0 BRA `(.L_x_10) ;  /* 0x0000000000548947 */ /* 0x000fea0003800000 */
[----:B------:R-:W1:Y:S01]  /*09e0*/  LDC.64 R20, c[0x0][0x388] ;  /* 0x0000e200ff147b82 */ /* 0x000e620000000a00 */
[----:B------:R-:W-:-:S07]  /*09f0*/  MOV R12, R14 ;  /* 0x0000000e000c7202 */ /* 0x000fce0000000f00 */
        /* <DEDUP_REMOVED lines=12> */
[----:B------:R-:W3:Y:S01]  /*0ac0*/  LDG.E R15, desc[UR8][R8.64+0x80] ;  /* 0x00008008080f7981 */ /* 0x000ee2000c1e1900 */
[----:B------:R-:W-:-:S05]  /*0ad0*/  IADD3 R14, P0, PT, R14, 0x40, RZ ;  /* 0x000000400e0e7810 */ /* 0x000fca0007f1e0ff */
[----:B------:R-:W-:Y:S02]  /*0ae0*/  IMAD.X R13, RZ, RZ, R13, P0 ;  /* 0x000000ffff0d7224 */ /* 0x000fe400000e060d */
[----:B--2---:R-:W-:-:S04]  /*0af0*/  FADD R10, R10, -R11 ;  /* 0x8000000b0a0a7221 */ /* 0x004fc80000000000 */
[----:B------:R-:W-:Y:S01]  /*0b00*/  FFMA R19, R10, R10, R19 ;  /* 0x0000000a0a137223 */ /* 0x000fe20000000013 */
[----:B---3--:R-:W-:-:S04]  /*0b10*/  FADD R12, R12, -R15 ;  /* 0x8000000f0c0c7221 */ /* 0x008fc80000000000 */
[----:B------:R-:W-:-:S07]  /*0b20*/  FFMA R19, R12, R12, R19 ;  /* 0x0000000c0c137223 */ /* 0x000fce0000000013 */
.L_x_10:
[----:B------:R-:W-:Y:S05]  /*0b30*/  BSYNC.RECONVERGENT B2 ;  /* 0x0000000000027941 */ /* 0x000fea0003800200 */
.L_x_9:
[----:B------:R-:W-:Y:S05]  /*0b40*/  @P1 BRA `(.L_x_6) ;  /* 0x00000000003c1947 */ /* 0x000fea0003800000 */
[----:B------:R-:W1:Y:S01]  /*0b50*/  LDC.64 R16, c[0x0][0x388] ;  /* 0x0000e200ff107b82 */ /* 0x000e620000000a00 */
[----:B------:R-:W-:-:S07]  /*0b60*/  IMAD.MOV.U32 R12, RZ, RZ, R14 ;  /* 0x000000ffff0c7224 */ /* 0x000fce00078e000e */
        /* <DEDUP_REMOVED lines=10> */
[----:B------:R-:W2:Y:S02]  /*0c10*/  LDG.E R9, desc[UR8][R8.64] ;  /* 0x0000000808097981 */ /* 0x000ea4000c1e1900 */
[----:B--2---:R-:W-:-:S04]  /*0c20*/  FADD R10, R12, -R9 ;  /* 0x800000090c0a7221 */ /* 0x004fc80000000000 */
[----:B------:R-:W-:-:S07]  /*0c30*/  FFMA R19, R10, R10, R19 ;  /* 0x0000000a0a137223 */ /* 0x000fce0000000013 */
.L_x_6:
[----:B------:R-:W-:Y:S05]  /*0c40*/  BSYNC.RECONVERGENT B1 ;  /* 0x0000000000017941 */ /* 0x000fea0003800200 */
.L_x_5:
[----:B------:R1:W-:Y:S02]  /*0c50*/  STS [R0], R19 ;  /* 0x0000001300007388 */ /* 0x0003e40000000800 */
.L_x_1:
[----:B------:R-:W-:Y:S05]  /*0c60*/  BSYNC.RECONVERGENT B0 ;  /* 0x0000000000007941 */ /* 0x000fea0003800200 */
.L_x_0:
[----:B------:R-:W2:Y:S01]  /*0c70*/  LDCU UR6, c[0x0][0x360] ;  /* 0x00006c00ff0677ac */ /* 0x000ea20008000800 */
[----:B------:R-:W-:Y:S01]  /*0c80*/  BAR.SYNC.DEFER_BLOCKING 0x0 ;  /* 0x0000000000007b1d */ /* 0x000fe20000010000 */
[----:B------:R-:W-:Y:S01]  /*0c90*/  ISETP.NE.AND P1, PT, R6, RZ, PT ;  /* 0x000000ff0600720c */ /* 0x000fe20003f25270 */
[----:B--2---:R-:W-:-:S09]  /*0ca0*/  UISETP.GE.U32.AND UP0, UPT, UR6, 0x2, UPT ;  /* 0x000000020600788c */ /* 0x004fd2000bf06070 */
[----:B------:R-:W-:Y:S05]  /*0cb0*/  BRA.U !UP0, `(.L_x_11) ;  /* 0x0000000108447547 */ /* 0x000fea000b800000 */
[----:B------:R-:W-:Y:S01]  /*0cc0*/  USHF.R.U32.HI UR6, URZ, 0x1, UR6 ;  /* 0x00000001ff067899 */ /* 0x000fe20008011606 */
[----:B------:R-:W-:-:S05]  /*0cd0*/  HFMA2 R13, -RZ, RZ, 0, 0 ;  /* 0x00000000ff0d7431 */ /* 0x000fca00000001ff */
[----:B------:R-:W-:-:S07]  /*0ce0*/  IMAD.U32 R10, RZ, RZ, UR6 ;  /* 0x00000006ff0a7e24 */ /* 0x000fce000f8e00ff */
.L_x_12:
[----:B------:R-:W-:Y:S02]  /*0cf0*/  ISETP.GT.U32.AND P0, PT, R10, R6, PT ;  /* 0x000000060a00720c */ /* 0x000fe40003f04070 */
[----:B------:R-:W-:Y:S02]  /*0d00*/  SHF.R.U32.HI R11, RZ, 0x1, R13 ;  /* 0x00000001ff0b7819 */ /* 0x000fe4000001160d */
[----:B------:R-:W-:-:S13]  /*0d10*/  ISETP.GT.U32.AND.EX P0, PT, R13, RZ, PT, P0 ;  /* 0x000000ff0d00720c */ /* 0x000fda0003f04100 */
[----:B------:R-:W-:Y:S01]  /*0d20*/  @P0 IMAD R8, R10, 0x4, R0 ;  /* 0x000000040a080824 */ /* 0x000fe200078e0200 */
[----:B------:R-:W-:Y:S05]  /*0d30*/  @P0 LDS R9, [R0] ;  /* 0x0000000000090984 */ /* 0x000fea0000000800 */
[----:B------:R-:W2:Y:S02]  /*0d40*/  @P0 LDS R8, [R8] ;  /* 0x0000000008080984 */ /* 0x000ea40000000800 */
[----:B--2---:R-:W-:-:S05]  /*0d50*/  @P0 FADD R9, R8, R9 ;  /* 0x0000000908090221 */ /* 0x004fca0000000000 */
[----:B------:R2:W-:Y:S01]  /*0d60*/  @P0 STS [R0], R9 ;  /* 0x0000000900000388 */ /* 0x0005e20000000800 */
[----:B------:R-:W-:Y:S01]  /*0d70*/  BAR.SYNC.DEFER_BLOCKING 0x0 ;  /* 0x0000000000007b1d */ /* 0x000fe20000010000 */
[C---:B------:R-:W-:Y:S02]  /*0d80*/  ISETP.GT.U32.AND P0, PT, R10.reuse, 0x1, PT ;  /* 0x000000010a00780c */ /* 0x040fe40003f04070 */
[----:B------:R-:W-:Y:S02]  /*0d90*/  SHF.R.U64 R10, R10, 0x1, R13 ;  /* 0x000000010a0a7819 */ /* 0x000fe4000000120d */
[----:B------:R-:W-:Y:S02]  /*0da0*/  ISETP.GT.U32.AND.EX P0, PT, R13, RZ, PT, P0 ;  /* 0x000000ff0d00720c */ /* 0x000fe40003f04100 */
[----:B------:R-:W-:-:S11]  /*0db0*/  MOV R13, R11 ;  /* 0x0000000b000d7202 */ /* 0x000fd60000000f00 */
[----:B--2---:R-:W-:Y:S05]  /*0dc0*/  @P0 BRA `(.L_x_12) ;  /* 0xfffffffc00c80947 */ /* 0x004fea000383ffff */
.L_x_11:
[----:B------:R-:W-:Y:S05]  /*0dd0*/  @P1 EXIT ;  /* 0x000000000000194d */ /* 0x000fea0003800000 */
[----:B------:R-:W2:Y:S01]  /*0de0*/  S2UR UR7, SR_CgaCtaId ;  /* 0x00000000000779c3 */ /* 0x000ea20000008800 */
[----:B------:R-:W-:Y:S02]  /*0df0*/  UMOV UR6, 0x400 ;  /* 0x0000040000067882 */ /* 0x000fe40000000000 */
[----:B--2---:R-:W-:-:S09]  /*0e00*/  ULEA UR6, UR7, UR6, 0x18 ;  /* 0x0000000607067291 */ /* 0x004fd2000f8ec0ff */
[----:B-1----:R-:W1:Y:S02]  /*0e10*/  LDS R0, [UR6] ;  /* 0x00000006ff007984 */ /* 0x002e640008000800 */
[----:B-1----:R-:W-:Y:S01]  /*0e20*/  VIADD R6, R0, 0xf3000000 ;  /* 0xf300000000067836 */ /* 0x002fe20000000000 */
[----:B------:R1:W2:Y:S04]  /*0e30*/  MUFU.RSQ R7, R0 ;  /* 0x0000000000077308 */ /* 0x0002a80000001400 */
[----:B------:R-:W-:-:S13]  /*0e40*/  ISETP.GT.U32.AND P0, PT, R6, 0x727fffff, PT ;  /* 0x727fffff0600780c */ /* 0x000fda0003f04070 */
[----:B-12---:R-:W-:Y:S05]  /*0e50*/  @!P0 BRA `(.L_x_13) ;  /* 0x00000000000c8947 */ /* 0x006fea0003800000 */
[----:B------:R-:W-:-:S07]  /*0e60*/  MOV R8, 0xe80 ;  /* 0x00000e8000087802 */ /* 0x000fce0000000f00 */
[----:B0-----:R-:W-:Y:S05]  /*0e70*/  CALL.REL.NOINC `($__internal_0_$__cuda_sm20_sqrt_rn_f32_slowpath) ;  /* 0x00000000003c7944 */ /* 0x001fea0003c00000 */
[----:B------:R-:W-:Y:S05]  /*0e80*/  BRA `(.L_x_14) ;  /* 0x0000000000107947 */ /* 0x000fea0003800000 */
.L_x_13:
[----:B------:R-:W-:Y:S01]  /*0e90*/  FMUL.FTZ R9, R0, R7 ;  /* 0x0000000700097220 */ /* 0x000fe20000410000 */
[----:B------:R-:W-:-:S03]  /*0ea0*/  FMUL.FTZ R7, R7, 0.5 ;  /* 0x3f00000007077820 */ /* 0x000fc60000410000 */
[----:B------:R-:W-:-:S04]  /*0eb0*/  FFMA R0, -R9, R9, R0 ;  /* 0x0000000909007223 */ /* 0x000fc80000000100 */
[----:B------:R-:W-:-:S07]  /*0ec0*/  FFMA R9, R0, R7, R9 ;  /* 0x0000000700097223 */ /* 0x000fce0000000009 */
.L_x_14:
[----:B------:R-:W1:Y:S01]  /*0ed0*/  LDC.64 R6, c[0x0][0x3c0] ;  /* 0x0000f000ff067b82 */ /* 0x000e620000000a00 */
[----:B------:R-:W-:Y:S01]  /*0ee0*/  IMAD.MOV.U32 R3, RZ, RZ, RZ ;  /* 0x000000ffff037224 */ /* 0x000fe200078e00ff */
[----:B------:R-:W-:Y:S06]  /*0ef0*/  STG.E desc[UR8][R4.64], R9 ;  /* 0x0000000904007986 */ /* 0x000fec000c101908 */
[----:B------:R-:W2:Y:S01]  /*0f00*/  LDC.64 R10, c[0x0][0x3b8] ;  /* 0x0000ee00ff0a7b82 */ /* 0x000ea20000000a00 */
[----:B-1----:R-:W-:-:S04]  /*0f10*/  IMAD.WIDE.U32 R2, R6, UR4, R2 ;  /* 0x0000000406027c25 */ /* 0x002fc8000f8e0002 */
[----:B------:R-:W-:Y:S01]  /*0f20*/  IMAD R0, R7, UR4, R3 ;  /* 0x0000000407007c24 */ /* 0x000fe2000f8e0203 */
[----:B--2---:R-:W-:-:S04]  /*0f30*/  LEA R6, P0, R2, R10, 0x2 ;  /* 0x0000000a02067211 */ /* 0x004fc800078010ff */
[----:B------:R-:W-:-:S05]  /*0f40*/  LEA.HI.X R7, R2, R11, R0, 0x2, P0 ;  /* 0x0000000b02077211 */ /* 0x000fca00000f1400 */
[----:B------:R-:W-:Y:S01]  /*0f50*/  STG.E desc[UR8][R6.64], R9 ;  /* 0x0000000906007986 */ /* 0x000fe2000c101908 */
[----:B------:R-:W-:Y:S05]  /*0f60*/  EXIT ;  /* 0x000000000000794d */ /* 0x000fea0003800000 */
        .weak           $__internal_0_$__cuda_sm20_sqrt_rn_f32_slowpath
        .type           $__internal_0_$__cuda_sm20_sqrt_rn_f32_slowpath,@function
        .size           $__internal_0_$__cuda_sm20_sqrt_rn_f32_slowpath,(.L_x_17 - $__internal_0_$__cuda_sm20_sqrt_rn_f32_slowpath)
$__internal_0_$__cuda_sm20_sqrt_rn_f32_slowpath:
[----:B------:R-:W-:-:S13]  /*0f70*/  LOP3.LUT P0, RZ, R0, 0x7fffffff, RZ, 0xc0, !PT ;  /* 0x7fffffff00ff7812 */ /* 0x000fda000780c0ff */
[----:B------:R-:W-:Y:S01]  /*0f80*/  @!P0 MOV R6, R0 ;  /* 0x0000000000068202 */ /* 0x000fe20000000f00 */
[----:B------:R-:W-:Y:S06]  /*0f90*/  @!P0 BRA `(.L_x_15) ;  /* 0x0000000000448947 */ /* 0x000fec0003800000 */
[----:B------:R-:W-:-:S13]  /*0fa0*/  FSETP.GEU.FTZ.AND P0, PT, R0, RZ, PT ;  /* 0x000000ff0000720b */ /* 0x000fda0003f1e000 */
[----:B------:R-:W-:Y:S01]  /*0fb0*/  @!P0 IMAD.MOV.U32 R6, RZ, RZ, 0x7fffffff ;  /* 0x7fffffffff068424 */ /* 0x000fe200078e00ff */
[----:B------:R-:W-:Y:S06]  /*0fc0*/  @!P0 BRA `(.L_x_15) ;  /* 0x0000000000388947 */ /* 0x000fec0003800000 */
[----:B------:R-:W-:-:S13]  /*0fd0*/  FSETP.GTU.FTZ.AND P0, PT, |R0|, +INF , PT ;  /* 0x7f8000000000780b */ /* 0x000fda0003f1c200 */
[----:B------:R-:W-:Y:S01]  /*0fe0*/  @P0 FADD.FTZ R6, R0, 1 ;  /* 0x3f80000000060421 */ /* 0x000fe20000010000 */
[----:B------:R-:W-:Y:S06]  /*0ff0*/  @P0 BRA `(.L_x_15) ;  /* 0x00000000002c0947 */ /* 0x000fec0003800000 */
[----:B------:R-:W-:-:S13]  /*1000*/  FSETP.NEU.FTZ.AND P0, PT, |R0|, +INF , PT ;  /* 0x7f8000000000780b */ /* 0x000fda0003f1d200 */
[----:B------:R-:W-:Y:S01]  /*1010*/  @!P0 IMAD.MOV.U32 R6, RZ, RZ, R0 ;  /* 0x000000ffff068224 */ /* 0x000fe200078e0000 */
[----:B------:R-:W-:Y:S06]  /*1020*/  @!P0 BRA `(.L_x_15) ;  /* 0x0000000000208947 */ /* 0x000fec0003800000 */
[----:B------:R-:W-:-:S04]  /*1030*/  FFMA R0, R0, 1.84467440737095516160e+19, RZ ;  /* 0x5f80000000007823 */ /* 0x000fc800000000ff */
[----:B------:R-:W0:Y:S02]  /*1040*/  MUFU.RSQ R7, R0 ;  /* 0x0000000000077308 */ /* 0x000e240000001400 */
[----:B0-----:R-:W-:Y:S01]  /*1050*/  FMUL.FTZ R9, R0, R7 ;  /* 0x0000000700097220 */ /* 0x001fe20000410000 */
[----:B------:R-:W-:-:S03]  /*1060*/  FMUL.FTZ R7, R7, 0.5 ;  /* 0x3f00000007077820 */ /* 0x000fc60000410000 */
[----:B------:R-:W-:-:S04]  /*1070*/  FADD.FTZ R6, -R9, -RZ ;  /* 0x800000ff09067221 */ /* 0x000fc80000010100 */
[----:B------:R-:W-:-:S04]  /*1080*/  FFMA R6, R9, R6, R0 ;  /* 0x0000000609067223 */ /* 0x000fc80000000000 */
[----:B------:R-:W-:-:S04]  /*1090*/  FFMA R6, R6, R7, R9 ;  /* 0x0000000706067223 */ /* 0x000fc80000000009 */
[----:B------:R-:W-:-:S07]  /*10a0*/  FMUL.FTZ R6, R6, 2.3283064365386962891e-10 ;  /* 0x2f80000006067820 */ /* 0x000fce0000410000 */
.L_x_15:
[----:B------:R-:W-:Y:S01]  /*10b0*/  HFMA2 R7, -RZ, RZ, 0, 0 ;  /* 0x00000000ff077431 */ /* 0x000fe200000001ff */
[----:B------:R-:W-:Y:S01]  /*10c0*/  MOV R9, R6 ;  /* 0x0000000600097202 */ /* 0x000fe20000000f00 */
[----:B------:R-:W-:-:S04]  /*10d0*/  IMAD.MOV.U32 R6, RZ, RZ, R8 ;  /* 0x000000ffff067224 */ /* 0x000fc800078e0008 */
[----:B------:R-:W-:Y:S05]  /*10e0*/  RET.REL.NODEC R6 `(euclidean_kernel_same) ;  /* 0xffffffec06c47950 */ /* 0x000fea0003c3ffff */
.L_x_16:
[----:B------:R-:W-:-:S00]  /*10f0*/  BRA `(.L_x_16) ;  /* 0xfffffffc00fc7947 */ /* 0x000fc0000383ffff */
[----:B------:R-:W-:-:S00]  /*1100*/  NOP ;  /* 0x0000000000007918 */ /* 0x000fc00000000000 */
[----:B------:R-:W-:-:S00]  /*1110*/  NOP ;  /* 0x0000000000007918 */ /* 0x000fc00000000000 */
[----:B------:R-:W-:-:S00]  /*1120*/  NOP ;  /* 0x0000000000007918 */ /* 0x000fc00000000000 */
[----:B------:R-:W-:-:S00]  /*1130*/  NOP ;  /* 0x0000000000007918 */ /* 0x000fc00000000000 */
[----:B------:R-:W-:-:S00]  /*1140*/  NOP ;  /* 0x0000000000007918 */ /* 0x000fc00000000000 */
[----:B------:R-:W-:-:S00]  /*1150*/  NOP ;  /* 0x0000000000007918 */ /* 0x000fc00000000000 */
[----:B------:R-:W-:-:S00]  /*1160*/  NOP ;  /* 0x0000000000007918 */ /* 0x000fc00000000000 */
[----:B------:R-:W-:-:S00]  /*1170*/  NOP ;  /* 0x0000000000007918 */ /* 0x000fc00000000000 */
.L_x_17:


//--------------------- .nv.shared.euclidean_kernel_same --------------------------
	.section	.nv.shared.euclidean_kernel_same,"aw",@nobits
	.sectionflags	@""
	.align	4
.nv.shared.euclidean_kernel_same:
	.zero		1152


//--------------------- .nv.shared.reserved.0     --------------------------
	.section	.nv.shared.reserved.0,"aw",@nobits
	.weak		__nv_reservedSMEM_offset_0_alias
	.size		__nv_reservedSMEM_offset_0_alias, 0, 64
	.other		__nv_reservedSMEM_offset_0_alias,@"STO_CUDA_RESERVED_SHARED STV_DEFAULT"
__nv_reservedSMEM_offset_0_alias:
	.zero		0
	.zero		64


//--------------------- .nv.constant0.euclidean_kernel_same --------------------------
	.section	.nv.constant0.euclidean_kernel_same,"a",@progbits
	.sectionflags	@""
	.align	4
.nv.constant0.euclidean_kernel_same:
	.zero		972


//--------------------- SYMBOLS --------------------------

	.type		.nv.reservedSmem.offset0,@object
	.size		.nv.reservedSmem.offset0,0x4
	.type		.nv.reservedSmem.cap,@object
	.size		.nv.reservedSmem.cap,0x4
